	.headerflags	@"EF_CUDA_TEXMODE_UNIFIED EF_CUDA_64BIT_ADDRESS EF_CUDA_SM89 EF_CUDA_VIRTUAL_SM(EF_CUDA_SM89)"
	.elftype	@"ET_EXEC"


//--------------------- .nv.info                  --------------------------
	.section	.nv.info,"",@"SHT_CUDA_INFO"
	.align	4


	//----- nvinfo : EIATTR_REGCOUNT
	.align		4
        /*0000*/ 	.byte	0x04, 0x2f
        /*0002*/ 	.short	(.L_2 - .L_1)
	.align		4
.L_1:
        /*0004*/ 	.word	index@(triton__0d1d2d3de4de)
        /*0008*/ 	.word	0x0000001f


	//----- nvinfo : EIATTR_MAX_STACK_SIZE
	.align		4
.L_2:
        /*000c*/ 	.byte	0x04, 0x23
        /*000e*/ 	.short	(.L_4 - .L_3)
	.align		4
.L_3:
        /*0010*/ 	.word	index@(triton__0d1d2d3de4de)
        /*0014*/ 	.word	0x00000000


	//----- nvinfo : EIATTR_MIN_STACK_SIZE
	.align		4
.L_4:
        /*0018*/ 	.byte	0x04, 0x12
        /*001a*/ 	.short	(.L_6 - .L_5)
	.align		4
.L_5:
        /*001c*/ 	.word	index@(triton__0d1d2d3de4de)
        /*0020*/ 	.word	0x00000000


	//----- nvinfo : EIATTR_FRAME_SIZE
	.align		4
.L_6:
        /*0024*/ 	.byte	0x04, 0x11
        /*0026*/ 	.short	(.L_8 - .L_7)
	.align		4
.L_7:
        /*0028*/ 	.word	index@(triton__0d1d2d3de4de)
        /*002c*/ 	.word	0x00000000
.L_8:


//--------------------- .nv.info.triton__0d1d2d3de4de --------------------------
	.section	.nv.info.triton__0d1d2d3de4de,"",@"SHT_CUDA_INFO"
	.align	4


	//----- nvinfo : EIATTR_CUDA_API_VERSION
	.align		4
        /*0000*/ 	.byte	0x04, 0x37
        /*0002*/ 	.short	(.L_10 - .L_9)
.L_9:
        /*0004*/ 	.word	0x0000007b


	//----- nvinfo : EIATTR_PARAM_CBANK
	.align		4
.L_10:
        /*0008*/ 	.byte	0x04, 0x0a
        /*000a*/ 	.short	(.L_12 - .L_11)
	.align		4
.L_11:
        /*000c*/ 	.word	index@(.nv.constant0.triton__0d1d2d3de4de)
        /*0010*/ 	.short	0x0160
        /*0012*/ 	.short	0x0020


	//----- nvinfo : EIATTR_CBANK_PARAM_SIZE
	.align		4
.L_12:
        /*0014*/ 	.byte	0x03, 0x19
        /*0016*/ 	.short	0x0020


	//----- nvinfo : EIATTR_KPARAM_INFO
	.align		4
        /*0018*/ 	.byte	0x04, 0x17
        /*001a*/ 	.short	(.L_14 - .L_13)
.L_13:
        /*001c*/ 	.word	0x00000000
        /*0020*/ 	.short	0x0004
        /*0022*/ 	.short	0x001c
        /*0024*/ 	.byte	0x00, 0xf0, 0x11, 0x00


	//----- nvinfo : EIATTR_KPARAM_INFO
	.align		4
.L_14:
        /*0028*/ 	.byte	0x04, 0x17
        /*002a*/ 	.short	(.L_16 - .L_15)
.L_15:
        /*002c*/ 	.word	0x00000000
        /*0030*/ 	.short	0x0003
        /*0032*/ 	.short	0x0018
        /*0034*/ 	.byte	0x00, 0xf0, 0x11, 0x00


	//----- nvinfo : EIATTR_KPARAM_INFO
	.align		4
.L_16:
        /*0038*/ 	.byte	0x04, 0x17
        /*003a*/ 	.short	(.L_18 - .L_17)
.L_17:
        /*003c*/ 	.word	0x00000000
        /*0040*/ 	.short	0x0002
        /*0042*/ 	.short	0x0010
        /*0044*/ 	.byte	0x00, 0xf0, 0x21, 0x00


	//----- nvinfo : EIATTR_KPARAM_INFO
	.align		4
.L_18:
        /*0048*/ 	.byte	0x04, 0x17
        /*004a*/ 	.short	(.L_20 - .L_19)
.L_19:
        /*004c*/ 	.word	0x00000000
        /*0050*/ 	.short	0x0001
        /*0052*/ 	.short	0x0008
        /*0054*/ 	.byte	0x00, 0xf0, 0x21, 0x00


	//----- nvinfo : EIATTR_KPARAM_INFO
	.align		4
.L_20:
        /*0058*/ 	.byte	0x04, 0x17
        /*005a*/ 	.short	(.L_22 - .L_21)
.L_21:
        /*005c*/ 	.word	0x00000000
        /*0060*/ 	.short	0x0000
        /*0062*/ 	.short	0x0000
        /*0064*/ 	.byte	0x00, 0xf0, 0x21, 0x00


	//----- nvinfo : EIATTR_MAXREG_COUNT
	.align		4
.L_22:
        /*0068*/ 	.byte	0x03, 0x1b
        /*006a*/ 	.short	0x00ff


	//----- nvinfo : EIATTR_COOP_GROUP_MASK_REGIDS
	.align		4
        /*006c*/ 	.byte	0x04, 0x29
        /*006e*/ 	.short	(.L_24 - .L_23)


	//   ....[0]....
.L_23:
        /*0070*/ 	.word	0xffffffff


	//   ....[1]....
        /*0074*/ 	.word	0xffffffff


	//   ....[2]....
        /*0078*/ 	.word	0xffffffff


	//   ....[3]....
        /*007c*/ 	.word	0xffffffff


	//   ....[4]....
        /*0080*/ 	.word	0xffffffff


	//   ....[5]....
        /*0084*/ 	.word	0xffffffff


	//   ....[6]....
        /*0088*/ 	.word	0xffffffff


	//   ....[7]....
        /*008c*/ 	.word	0xffffffff


	//----- nvinfo : EIATTR_COOP_GROUP_INSTR_OFFSETS
	.align		4
.L_24:
        /*0090*/ 	.byte	0x04, 0x28
        /*0092*/ 	.short	(.L_26 - .L_25)


	//   ....[0]....
.L_25:
        /*0094*/ 	.word	0x00000630


	//   ....[1]....
        /*0098*/ 	.word	0x00000650


	//   ....[2]....
        /*009c*/ 	.word	0x00000670


	//   ....[3]....
        /*00a0*/ 	.word	0x00000690


	//   ....[4]....
        /*00a4*/ 	.word	0x000006b0


	//   ....[5]....
        /*00a8*/ 	.word	0x00000740


	//   ....[6]....
        /*00ac*/ 	.word	0x00000760


	//   ....[7]....
        /*00b0*/ 	.word	0x00000780


	//----- nvinfo : EIATTR_EXIT_INSTR_OFFSETS
	.align		4
.L_26:
        /*00b4*/ 	.byte	0x04, 0x1c
        /*00b6*/ 	.short	(.L_28 - .L_27)


	//   ....[0]....
.L_27:
        /*00b8*/ 	.word	0x00000cc0


	//----- nvinfo : EIATTR_MAX_THREADS
	.align		4
.L_28:
        /*00bc*/ 	.byte	0x04, 0x05
        /*00be*/ 	.short	(.L_30 - .L_29)
.L_29:
        /*00c0*/ 	.word	0x00000100
        /*00c4*/ 	.word	0x00000001
        /*00c8*/ 	.word	0x00000001
.L_30:


//--------------------- .nv.rel.action            --------------------------
	.section	.nv.rel.action,"",@"SHT_CUDA_RELOCINFO"
	.align	8
	.sectionentsize	8
        /*0000*/ 	.byte	0x73, 0x00, 0x00, 0x00, 0x00, 0x00, 0x00, 0x00, 0x00, 0x00, 0x00, 0x11, 0x25, 0x00, 0x05, 0x36


//--------------------- .nv.constant0.triton__0d1d2d3de4de --------------------------
	.section	.nv.constant0.triton__0d1d2d3de4de,"a",@progbits
	.align	4
.nv.constant0.triton__0d1d2d3de4de:
	.zero		384


//--------------------- .text.triton__0d1d2d3de4de --------------------------
	.section	.text.triton__0d1d2d3de4de,"ax",@progbits
	.sectionflags	@"SHF_BARRIERS=1"
	.sectioninfo	@"SHI_REGISTERS=31"
	.align	128
        .global         triton__0d1d2d3de4de
        .type           triton__0d1d2d3de4de,@function
        .size           triton__0d1d2d3de4de,(.L_x_2 - triton__0d1d2d3de4de)
        .other          triton__0d1d2d3de4de,@"STO_CUDA_ENTRY STV_DEFAULT"
triton__0d1d2d3de4de:
.text.triton__0d1d2d3de4de:
[----:B------:R-:W-:-:S02]  /*0000*/  MOV R1, c[0x0][0x28] ;  /* 0x00000a0000017a02 */ /* 0x000fc40000000f00 */
[----:B------:R-:W0:Y:S01]  /*0010*/  S2R R20, SR_TID.X ;  /* 0x0000000000147919 */ /* 0x000e220000002100 */
[----:B------:R-:W-:Y:S01]  /*0020*/  MOV R25, 0x4 ;  /* 0x0000000400197802 */ /* 0x000fe20000000f00 */
[----:B------:R-:W-:Y:S01]  /*0030*/  CS2R R4, SRZ ;  /* 0x0000000000047805 */ /* 0x000fe2000001ff00 */
[----:B------:R-:W-:Y:S01]  /*0040*/  CS2R R6, SRZ ;  /* 0x0000000000067805 */ /* 0x000fe2000001ff00 */
[----:B------:R-:W1:Y:S01]  /*0050*/  S2R R0, SR_CTAID.X ;  /* 0x0000000000007919 */ /* 0x000e620000002500 */
[----:B------:R-:W-:Y:S01]  /*0060*/  CS2R R10, SRZ ;  /* 0x00000000000a7805 */ /* 0x000fe2000001ff00 */
[----:B------:R-:W-:Y:S01]  /*0070*/  ULDC.64 UR4, c[0x0][0x118] ;  /* 0x0000460000047ab9 */ /* 0x000fe20000000a00 */
[----:B0-----:R-:W-:-:S04]  /*0080*/  SHF.L.U32 R3, R20, 0x3, RZ ;  /* 0x0000000314037819 */ /* 0x001fc800000006ff */
[----:B------:R-:W-:Y:S02]  /*0090*/  LOP3.LUT R3, R3, 0x7f8, RZ, 0xc0, !PT ;  /* 0x000007f803037812 */ /* 0x000fe400078ec0ff */
[C---:B-1----:R-:W-:Y:S02]  /*00a0*/  ISETP.GE.AND P1, PT, R0.reuse, 0x400, PT ;  /* 0x000004000000780c */ /* 0x042fe40003f26270 */
[----:B------:R-:W-:Y:S01]  /*00b0*/  LOP3.LUT R9, R3, 0x800, RZ, 0xfc, !PT ;  /* 0x0000080003097812 */ /* 0x000fe200078efcff */
[----:B------:R-:W-:-:S03]  /*00c0*/  IMAD R14, R0, 0x900, R3 ;  /* 0x00000900000e7824 */ /* 0x000fc600078e0203 */
[----:B------:R-:W-:Y:S01]  /*00d0*/  ISETP.LT.U32.AND P0, PT, R9, 0x900, !P1 ;  /* 0x000009000900780c */ /* 0x000fe20004f01070 */
[----:B------:R-:W-:Y:S02]  /*00e0*/  IMAD R22, R0, 0x900, R9 ;  /* 0x0000090000167824 */ /* 0x000fe400078e0209 */
[----:B------:R-:W-:Y:S01]  /*00f0*/  IMAD.WIDE R14, R14, R25, c[0x0][0x160] ;  /* 0x000058000e0e7625 */ /* 0x000fe200078e0219 */
[----:B------:R-:W-:-:S03]  /*0100*/  CS2R R8, SRZ ;  /* 0x0000000000087805 */ /* 0x000fc6000001ff00 */
[----:B------:R-:W-:Y:S01]  /*0110*/  IMAD.WIDE R22, R22, R25, c[0x0][0x160] ;  /* 0x0000580016167625 */ /* 0x000fe200078e0219 */
[----:B------:R-:W-:Y:S01]  /*0120*/  LOP3.LUT R13, R3, 0x4, RZ, 0xfc, !PT ;  /* 0x00000004030d7812 */ /* 0x000fe200078efcff */
[----:B------:R0:W2:Y:S04]  /*0130*/  @!P1 LDG.E.EL.128 R4, [R14.64] ;  /* 0x000000040e049981 */ /* 0x0000a8000c2e1d00 */
[----:B------:R1:W3:Y:S01]  /*0140*/  @P0 LDG.E.EL.128 R8, [R22.64] ;  /* 0x0000000416080981 */ /* 0x0002e2000c2e1d00 */
[----:B------:R-:W-:Y:S01]  /*0150*/  IMAD R21, R0, 0x900, R13 ;  /* 0x0000090000157824 */ /* 0x000fe200078e020d */
[----:B------:R-:W-:Y:S01]  /*0160*/  CS2R R16, SRZ ;  /* 0x0000000000107805 */ /* 0x000fe2000001ff00 */
[----:B------:R-:W-:Y:S01]  /*0170*/  CS2R R18, SRZ ;  /* 0x0000000000127805 */ /* 0x000fe2000001ff00 */
[----:B------:R-:W-:-:S02]  /*0180*/  CS2R R12, SRZ ;  /* 0x00000000000c7805 */ /* 0x000fc4000001ff00 */
[C---:B------:R-:W-:Y:S01]  /*0190*/  IADD3 R24, R21.reuse, 0x800, RZ ;  /* 0x0000080015187810 */ /* 0x040fe20007ffe0ff */
[----:B0-----:R-:W-:Y:S01]  /*01a0*/  CS2R R14, SRZ ;  /* 0x00000000000e7805 */ /* 0x001fe2000001ff00 */
[----:B-1----:R-:W-:-:S04]  /*01b0*/  IMAD.WIDE R22, R21, R25, c[0x0][0x160] ;  /* 0x0000580015167625 */ /* 0x002fc800078e0219 */
[----:B------:R-:W-:Y:S01]  /*01c0*/  IMAD.WIDE R24, R24, R25, c[0x0][0x160] ;  /* 0x0000580018187625 */ /* 0x000fe200078e0219 */
[----:B------:R-:W4:Y:S04]  /*01d0*/  @!P1 LDG.E.EL.128 R16, [R22.64] ;  /* 0x0000000416109981 */ /* 0x000f28000c2e1d00 */
[----:B------:R-:W5:Y:S01]  /*01e0*/  @P0 LDG.E.EL.128 R12, [R24.64] ;  /* 0x00000004180c0981 */ /* 0x000f62000c2e1d00 */
[----:B------:R-:W-:Y:S01]  /*01f0*/  UPLOP3.LUT UP0, UPT, UPT, UPT, UPT, 0x80, 0x0 ;  /* 0x000000000000789c */ /* 0x000fe20003f0f070 */
[----:B--2---:R-:W-:Y:S02]  /*0200*/  SEL R6, R6, RZ, !P1 ;  /* 0x000000ff06067207 */ /* 0x004fe40004800000 */
[----:B------:R-:W-:Y:S02]  /*0210*/  SEL R21, R5, RZ, !P1 ;  /* 0x000000ff05157207 */ /* 0x000fe40004800000 */
[----:B------:R-:W-:-:S02]  /*0220*/  SEL R7, R7, RZ, !P1 ;  /* 0x000000ff07077207 */ /* 0x000fc40004800000 */
[----:B---3--:R-:W-:Y:S02]  /*0230*/  SEL R9, R9, RZ, P0 ;  /* 0x000000ff09097207 */ /* 0x008fe40000000000 */
[----:B------:R-:W-:Y:S01]  /*0240*/  SEL R5, R4, RZ, !P1 ;  /* 0x000000ff04057207 */ /* 0x000fe20004800000 */
[----:B------:R-:W-:Y:S01]  /*0250*/  FMUL R4, R21, R21 ;  /* 0x0000001515047220 */ /* 0x000fe20000400000 */
[----:B------:R-:W-:Y:S01]  /*0260*/  SEL R26, R8, RZ, P0 ;  /* 0x000000ff081a7207 */ /* 0x000fe20000000000 */
[----:B------:R-:W-:Y:S01]  /*0270*/  FMUL R8, R7, R7 ;  /* 0x0000000707087220 */ /* 0x000fe20000400000 */
[----:B------:R-:W-:Y:S01]  /*0280*/  SEL R27, R10, RZ, P0 ;  /* 0x000000ff0a1b7207 */ /* 0x000fe20000000000 */
[----:B------:R-:W-:Y:S01]  /*0290*/  FMUL R10, R6, R6 ;  /* 0x00000006060a7220 */ /* 0x000fe20000400000 */
[----:B------:R-:W-:Y:S01]  /*02a0*/  FMUL R6, R9, R9 ;  /* 0x0000000909067220 */ /* 0x000fe20000400000 */
[----:B------:R-:W-:Y:S01]  /*02b0*/  FMUL R5, R5, R5 ;  /* 0x0000000505057220 */ /* 0x000fe20000400000 */
[----:B------:R-:W-:Y:S01]  /*02c0*/  FMUL R7, R26, R26 ;  /* 0x0000001a1a077220 */ /* 0x000fe20000400000 */
[----:B------:R-:W-:Y:S01]  /*02d0*/  SEL R28, R11, RZ, P0 ;  /* 0x000000ff0b1c7207 */ /* 0x000fe20000000000 */
[----:B------:R-:W-:Y:S01]  /*02e0*/  FMUL R11, R27, R27 ;  /* 0x0000001b1b0b7220 */ /* 0x000fe20000400000 */
[----:B------:R-:W-:-:S02]  /*02f0*/  FSEL R9, R6, -RZ, P0 ;  /* 0x800000ff06097208 */ /* 0x000fc40000000000 */
[----:B------:R-:W-:Y:S02]  /*0300*/  FSEL R4, R4, RZ, !P1 ;  /* 0x000000ff04047208 */ /* 0x000fe40004800000 */
[----:B------:R-:W-:Y:S02]  /*0310*/  FSEL R5, R5, RZ, !P1 ;  /* 0x000000ff05057208 */ /* 0x000fe40004800000 */
[----:B------:R-:W-:Y:S01]  /*0320*/  FSEL R6, R7, -RZ, P0 ;  /* 0x800000ff07067208 */ /* 0x000fe20000000000 */
[----:B------:R-:W-:Y:S01]  /*0330*/  FMUL R7, R28, R28 ;  /* 0x0000001c1c077220 */ /* 0x000fe20000400000 */
[----:B------:R-:W-:Y:S01]  /*0340*/  FSEL R10, R10, RZ, !P1 ;  /* 0x000000ff0a0a7208 */ /* 0x000fe20004800000 */
[----:B------:R-:W-:Y:S01]  /*0350*/  FADD R4, R4, R9 ;  /* 0x0000000904047221 */ /* 0x000fe20000000000 */
[----:B------:R-:W-:Y:S01]  /*0360*/  FSEL R11, R11, -RZ, P0 ;  /* 0x800000ff0b0b7208 */ /* 0x000fe20000000000 */
[----:B------:R-:W-:Y:S01]  /*0370*/  FADD R5, R5, R6 ;  /* 0x0000000605057221 */ /* 0x000fe20000000000 */
[----:B----4-:R-:W-:-:S02]  /*0380*/  SEL R16, R16, RZ, !P1 ;  /* 0x000000ff10107207 */ /* 0x010fc40004800000 */
[----:B-----5:R-:W-:Y:S01]  /*0390*/  SEL R12, R12, RZ, P0 ;  /* 0x000000ff0c0c7207 */ /* 0x020fe20000000000 */
[----:B------:R-:W-:Y:S01]  /*03a0*/  FADD R5, R4, R5 ;  /* 0x0000000504057221 */ /* 0x000fe20000000000 */
[----:B------:R-:W-:Y:S01]  /*03b0*/  FSEL R8, R8, RZ, !P1 ;  /* 0x000000ff08087208 */ /* 0x000fe20004800000 */
[----:B------:R-:W-:Y:S01]  /*03c0*/  FADD R10, R10, R11 ;  /* 0x0000000b0a0a7221 */ /* 0x000fe20000000000 */
[----:B------:R-:W-:Y:S01]  /*03d0*/  FSEL R7, R7, -RZ, P0 ;  /* 0x800000ff07077208 */ /* 0x000fe20000000000 */
[----:B------:R-:W-:Y:S01]  /*03e0*/  FMUL R4, R16, R16 ;  /* 0x0000001010047220 */ /* 0x000fe20000400000 */
[----:B------:R-:W-:Y:S01]  /*03f0*/  SEL R17, R17, RZ, !P1 ;  /* 0x000000ff11117207 */ /* 0x000fe20004800000 */
[----:B------:R-:W-:Y:S01]  /*0400*/  FMUL R12, R12, R12 ;  /* 0x0000000c0c0c7220 */ /* 0x000fe20000400000 */
[----:B------:R-:W-:Y:S01]  /*0410*/  SEL R13, R13, RZ, P0 ;  /* 0x000000ff0d0d7207 */ /* 0x000fe20000000000 */
[----:B------:R-:W-:Y:S01]  /*0420*/  FADD R10, R10, R5 ;  /* 0x000000050a0a7221 */ /* 0x000fe20000000000 */
[----:B------:R-:W-:Y:S01]  /*0430*/  FADD R7, R8, R7 ;  /* 0x0000000708077221 */ /* 0x000fe20000000000 */
[----:B------:R-:W-:-:S02]  /*0440*/  SEL R18, R18, RZ, !P1 ;  /* 0x000000ff12127207 */ /* 0x000fc40004800000 */
[----:B------:R-:W-:Y:S01]  /*0450*/  FSEL R5, R4, RZ, !P1 ;  /* 0x000000ff04057208 */ /* 0x000fe20004800000 */
[----:B------:R-:W-:Y:S01]  /*0460*/  FMUL R4, R17, R17 ;  /* 0x0000001111047220 */ /* 0x000fe20000400000 */
[----:B------:R-:W-:Y:S01]  /*0470*/  SEL R14, R14, RZ, P0 ;  /* 0x000000ff0e0e7207 */ /* 0x000fe20000000000 */
[----:B------:R-:W-:Y:S01]  /*0480*/  FMUL R13, R13, R13 ;  /* 0x0000000d0d0d7220 */ /* 0x000fe20000400000 */
[----:B------:R-:W-:Y:S01]  /*0490*/  FSEL R12, R12, -RZ, P0 ;  /* 0x800000ff0c0c7208 */ /* 0x000fe20000000000 */
[----:B------:R-:W-:Y:S01]  /*04a0*/  FADD R10, R7, R10 ;  /* 0x0000000a070a7221 */ /* 0x000fe20000000000 */
[----:B------:R-:W-:Y:S01]  /*04b0*/  SEL R19, R19, RZ, !P1 ;  /* 0x000000ff13137207 */ /* 0x000fe20004800000 */
[----:B------:R-:W-:Y:S01]  /*04c0*/  FMUL R7, R18, R18 ;  /* 0x0000001212077220 */ /* 0x000fe20000400000 */
[----:B------:R-:W-:Y:S01]  /*04d0*/  SEL R15, R15, RZ, P0 ;  /* 0x000000ff0f0f7207 */ /* 0x000fe20000000000 */
[----:B------:R-:W-:Y:S01]  /*04e0*/  FMUL R14, R14, R14 ;  /* 0x0000000e0e0e7220 */ /* 0x000fe20000400000 */
[----:B------:R-:W-:Y:S01]  /*04f0*/  FSEL R4, R4, RZ, !P1 ;  /* 0x000000ff04047208 */ /* 0x000fe20004800000 */
[----:B------:R-:W-:Y:S01]  /*0500*/  FADD R5, R5, R12 ;  /* 0x0000000c05057221 */ /* 0x000fe20000000000 */
[----:B------:R-:W-:Y:S01]  /*0510*/  FSEL R13, R13, -RZ, P0 ;  /* 0x800000ff0d0d7208 */ /* 0x000fe20000000000 */
[----:B------:R-:W-:Y:S01]  /*0520*/  FMUL R6, R19, R19 ;  /* 0x0000001313067220 */ /* 0x000fe20000400000 */
[----:B------:R-:W-:Y:S01]  /*0530*/  FMUL R15, R15, R15 ;  /* 0x0000000f0f0f7220 */ /* 0x000fe20000400000 */
[----:B------:R-:W-:Y:S01]  /*0540*/  FSEL R7, R7, RZ, !P1 ;  /* 0x000000ff07077208 */ /* 0x000fe20004800000 */
[----:B------:R-:W-:Y:S01]  /*0550*/  FADD R5, R5, R10 ;  /* 0x0000000a05057221 */ /* 0x000fe20000000000 */
[----:B------:R-:W-:Y:S01]  /*0560*/  FSEL R14, R14, -RZ, P0 ;  /* 0x800000ff0e0e7208 */ /* 0x000fe20000000000 */
[----:B------:R-:W-:Y:S01]  /*0570*/  FADD R4, R4, R13 ;  /* 0x0000000d04047221 */ /* 0x000fe20000000000 */
[----:B------:R-:W-:-:S02]  /*0580*/  FSEL R6, R6, RZ, !P1 ;  /* 0x000000ff06067208 */ /* 0x000fc40004800000 */
[----:B------:R-:W-:Y:S01]  /*0590*/  FSEL R15, R15, -RZ, P0 ;  /* 0x800000ff0f0f7208 */ /* 0x000fe20000000000 */
[----:B------:R-:W-:Y:S01]  /*05a0*/  FADD R7, R7, R14 ;  /* 0x0000000e07077221 */ /* 0x000fe20000000000 */
[----:B------:R-:W-:Y:S01]  /*05b0*/  FADD R4, R4, R5 ;  /* 0x0000000504047221 */ /* 0x000fe20000000000 */
[----:B------:R-:W-:Y:S02]  /*05c0*/  LOP3.LUT P0, RZ, R20, 0x1f, RZ, 0xc0, !PT ;  /* 0x0000001f14ff7812 */ /* 0x000fe4000780c0ff */
[----:B------:R-:W-:Y:S01]  /*05d0*/  FADD R6, R6, R15 ;  /* 0x0000000f06067221 */ /* 0x000fe20000000000 */
[----:B------:R-:W-:Y:S01]  /*05e0*/  FADD R7, R7, R4 ;  /* 0x0000000407077221 */ /* 0x000fe20000000000 */
[----:B------:R-:W-:Y:S02]  /*05f0*/  ISETP.GE.AND P1, PT, R20, 0x8, PT ;  /* 0x000000081400780c */ /* 0x000fe40003f26270 */
[----:B------:R-:W-:Y:S01]  /*0600*/  SHF.R.U32.HI R10, RZ, 0x3, R20 ;  /* 0x00000003ff0a7819 */ /* 0x000fe20000011614 */
[----:B------:R-:W-:-:S03]  /*0610*/  FADD R6, R6, R7 ;  /* 0x0000000706067221 */ /* 0x000fc60000000000 */
[----:B------:R-:W-:Y:S02]  /*0620*/  LOP3.LUT R10, R10, 0x1c, RZ, 0xc0, !PT ;  /* 0x0000001c0a0a7812 */ /* 0x000fe400078ec0ff */
[----:B------:R-:W0:Y:S02]  /*0630*/  SHFL.BFLY PT, R5, R6, 0x10, 0x1f ;  /* 0x0e001f0006057f89 */ /* 0x000e2400000e0000 */
[----:B0-----:R-:W-:-:S05]  /*0640*/  FADD R5, R6, R5 ;  /* 0x0000000506057221 */ /* 0x001fca0000000000 */
[----:B------:R-:W0:Y:S02]  /*0650*/  SHFL.BFLY PT, R4, R5, 0x8, 0x1f ;  /* 0x0d001f0005047f89 */ /* 0x000e2400000e0000 */
[----:B0-----:R-:W-:-:S05]  /*0660*/  FADD R4, R5, R4 ;  /* 0x0000000405047221 */ /* 0x001fca0000000000 */
[----:B------:R-:W0:Y:S02]  /*0670*/  SHFL.BFLY PT, R7, R4, 0x4, 0x1f ;  /* 0x0c801f0004077f89 */ /* 0x000e2400000e0000 */
[----:B0-----:R-:W-:-:S05]  /*0680*/  FADD R7, R4, R7 ;  /* 0x0000000704077221 */ /* 0x001fca0000000000 */
[----:B------:R-:W0:Y:S02]  /*0690*/  SHFL.BFLY PT, R8, R7, 0x2, 0x1f ;  /* 0x0c401f0007087f89 */ /* 0x000e2400000e0000 */
[----:B0-----:R-:W-:-:S05]  /*06a0*/  FADD R8, R7, R8 ;  /* 0x0000000807087221 */ /* 0x001fca0000000000 */
[----:B------:R-:W0:Y:S02]  /*06b0*/  SHFL.BFLY PT, R9, R8, 0x1, 0x1f ;  /* 0x0c201f0008097f89 */ /* 0x000e2400000e0000 */
[----:B0-----:R-:W-:Y:S01]  /*06c0*/  FADD R9, R8, R9 ;  /* 0x0000000908097221 */ /* 0x001fe20000000000 */
[----:B------:R-:W-:-:S04]  /*06d0*/  MOV R8, RZ ;  /* 0x000000ff00087202 */ /* 0x000fc80000000f00 */
[----:B------:R-:W-:Y:S04]  /*06e0*/  @!P0 STS [R10], R9 ;  /* 0x000000090a008388 */ /* 0x000fe80000000800 */
[----:B------:R-:W-:Y:S06]  /*06f0*/  BAR.SYNC 0x0 ;  /* 0x0000000000007b1d */ /* 0x000fec0000000000 */
[----:B------:R-:W0:Y:S01]  /*0700*/  @!P1 LDS R2, [R20.X4] ;  /* 0x0000000014029984 */ /* 0x000e220000004800 */
[----:B------:R-:W-:Y:S01]  /*0710*/  LOP3.LUT P0, RZ, R20, 0x7, RZ, 0xc0, !PT ;  /* 0x0000000714ff7812 */ /* 0x000fe2000780c0ff */
[----:B------:R-:W-:-:S03]  /*0720*/  IMAD.MOV.U32 R9, RZ, RZ, 0x39e38e39 ;  /* 0x39e38e39ff097424 */ /* 0x000fc600078e00ff */
[----:B------:R-:W-:Y:S01]  /*0730*/  ISETP.LT.AND P0, PT, R20, 0x8, !P0 ;  /* 0x000000081400780c */ /* 0x000fe20004701270 */
[----:B0-----:R-:W0:Y:S02]  /*0740*/  SHFL.BFLY PT, R5, R2, 0x4, 0x1f ;  /* 0x0c801f0002057f89 */ /* 0x001e2400000e0000 */
[----:B0-----:R-:W-:-:S05]  /*0750*/  FADD R5, R2, R5 ;  /* 0x0000000502057221 */ /* 0x001fca0000000000 */
[----:B------:R-:W0:Y:S02]  /*0760*/  SHFL.BFLY PT, R4, R5, 0x2, 0x1f ;  /* 0x0c401f0005047f89 */ /* 0x000e2400000e0000 */
[----:B0-----:R-:W-:-:S05]  /*0770*/  FADD R4, R5, R4 ;  /* 0x0000000405047221 */ /* 0x001fca0000000000 */
[----:B------:R-:W0:Y:S02]  /*0780*/  SHFL.BFLY PT, R7, R4, 0x1, 0x1f ;  /* 0x0c201f0004077f89 */ /* 0x000e2400000e0000 */
[----:B0-----:R-:W-:-:S05]  /*0790*/  FADD R7, R4, R7 ;  /* 0x0000000704077221 */ /* 0x001fca0000000000 */
[----:B------:R-:W-:Y:S04]  /*07a0*/  @P0 STS [R20.X4], R7 ;  /* 0x0000000714000388 */ /* 0x000fe80000004800 */
[----:B------:R-:W-:Y:S06]  /*07b0*/  BAR.SYNC 0x0 ;  /* 0x0000000000007b1d */ /* 0x000fec0000000000 */
[----:B------:R-:W0:Y:S02]  /*07c0*/  LDS R6, [RZ] ;  /* 0x00000000ff067984 */ /* 0x000e240000000800 */
[----:B0-----:R-:W-:-:S06]  /*07d0*/  FFMA R2, R6, R9, 9.9999997473787516356e-06 ;  /* 0x3727c5ac06027423 */ /* 0x001fcc0000000009 */
[----:B------:R-:W0:Y:S02]  /*07e0*/  MUFU.RSQ R2, R2 ;  /* 0x0000000200027308 */ /* 0x000e240000001400 */
.L_x_0:
[C---:B------:R-:W-:Y:S01]  /*07f0*/  LOP3.LUT R27, R8.reuse, R3, RZ, 0xfc, !PT ;  /* 0x00000003081b7212 */ /* 0x040fe200078efcff */
[----:B------:R-:W-:Y:S01]  /*0800*/  IMAD.MOV.U32 R28, RZ, RZ, 0x4 ;  /* 0x00000004ff1c7424 */ /* 0x000fe200078e00ff */
[----:B0-----:R-:W-:Y:S01]  /*0810*/  LOP3.LUT R5, R8, 0x4, R3, 0xfe, !PT ;  /* 0x0000000408057812 */ /* 0x001fe200078efe03 */
[----:B------:R-:W-:Y:S01]  /*0820*/  CS2R R12, SRZ ;  /* 0x00000000000c7805 */ /* 0x000fe2000001ff00 */
[----:B------:R-:W-:Y:S01]  /*0830*/  ISETP.GE.U32.AND P0, PT, R27, 0x900, PT ;  /* 0x000009001b00780c */ /* 0x000fe20003f06070 */
[----:B------:R-:W-:Y:S01]  /*0840*/  CS2R R14, SRZ ;  /* 0x00000000000e7805 */ /* 0x000fe2000001ff00 */
[----:B------:R-:W-:Y:S01]  /*0850*/  IADD3 R4, P1, R3, R8, RZ ;  /* 0x0000000803047210 */ /* 0x000fe20007f3e0ff */
[C---:B------:R-:W-:Y:S01]  /*0860*/  IMAD R5, R0.reuse, 0x900, R5 ;  /* 0x0000090000057824 */ /* 0x040fe200078e0205 */
[----:B------:R-:W-:Y:S01]  /*0870*/  ISETP.LT.AND P2, PT, R0, 0x400, !P0 ;  /* 0x000004000000780c */ /* 0x000fe20004741270 */
[----:B------:R-:W-:Y:S01]  /*0880*/  CS2R R16, SRZ ;  /* 0x0000000000107805 */ /* 0x000fe2000001ff00 */
[----:B------:R-:W-:Y:S01]  /*0890*/  IADD3.X R7, RZ, RZ, RZ, P1, !PT ;  /* 0x000000ffff077210 */ /* 0x000fe20000ffe4ff */
[----:B------:R-:W-:Y:S01]  /*08a0*/  IMAD.WIDE R24, R5, R28, c[0x0][0x160] ;  /* 0x0000580005187625 */ /* 0x000fe200078e021c */
[----:B------:R-:W-:Y:S01]  /*08b0*/  LEA R22, P1, R4, c[0x0][0x168], 0x2 ;  /* 0x00005a0004167a11 */ /* 0x000fe200078210ff */
[----:B------:R-:W-:-:S03]  /*08c0*/  CS2R R18, SRZ ;  /* 0x0000000000127805 */ /* 0x000fc6000001ff00 */
[----:B------:R-:W-:-:S05]  /*08d0*/  LEA.HI.X R23, R4, c[0x0][0x16c], R7, 0x2, P1 ;  /* 0x00005b0004177a11 */ /* 0x000fca00008f1407 */
[----:B------:R-:W2:Y:S04]  /*08e0*/  @P2 LDG.E.EF.128 R12, [R24.64] ;  /* 0x00000004180c2981 */ /* 0x000ea8000c0e1d00 */
[----:B------:R1:W3:Y:S01]  /*08f0*/  @!P0 LDG.E.EL.128 R16, [R22.64+0x10] ;  /* 0x0000100416108981 */ /* 0x0002e2000c2e1d00 */
[----:B------:R-:W-:Y:S01]  /*0900*/  IMAD R20, R0, 0x900, R27 ;  /* 0x0000090000147824 */ /* 0x000fe200078e021b */
[----:B------:R-:W-:Y:S01]  /*0910*/  CS2R R4, SRZ ;  /* 0x0000000000047805 */ /* 0x000fe2000001ff00 */
[----:B------:R-:W-:Y:S01]  /*0920*/  CS2R R6, SRZ ;  /* 0x0000000000067805 */ /* 0x000fe2000001ff00 */
[----:B------:R-:W-:Y:S01]  /*0930*/  CS2R R8, SRZ ;  /* 0x0000000000087805 */ /* 0x000fe2000001ff00 */
[----:B------:R-:W-:Y:S01]  /*0940*/  IMAD.WIDE.U32 R26, R27, R28, c[0x0][0x168] ;  /* 0x00005a001b1a7625 */ /* 0x000fe200078e001c */
[----:B------:R-:W-:-:S03]  /*0950*/  CS2R R10, SRZ ;  /* 0x00000000000a7805 */ /* 0x000fc6000001ff00 */
[----:B-1----:R-:W-:Y:S01]  /*0960*/  IMAD.WIDE R22, R20, R28, c[0x0][0x160] ;  /* 0x0000580014167625 */ /* 0x002fe200078e021c */
[----:B------:R-:W4:Y:S04]  /*0970*/  @!P0 LDG.E.EL.128 R4, [R26.64] ;  /* 0x000000041a048981 */ /* 0x000f28000c2e1d00 */
[----:B------:R-:W5:Y:S01]  /*0980*/  @P2 LDG.E.EF.128 R8, [R22.64] ;  /* 0x0000000416082981 */ /* 0x000f62000c0e1d00 */
[----:B--2---:R-:W-:Y:S02]  /*0990*/  SEL R21, R12, RZ, P2 ;  /* 0x000000ff0c157207 */ /* 0x004fe40001000000 */
[----:B------:R-:W-:Y:S02]  /*09a0*/  SEL R13, R13, RZ, P2 ;  /* 0x000000ff0d0d7207 */ /* 0x000fe40001000000 */
[----:B---3--:R-:W-:Y:S01]  /*09b0*/  SEL R16, R16, RZ, !P0 ;  /* 0x000000ff10107207 */ /* 0x008fe20004000000 */
[C---:B0-----:R-:W-:Y:S01]  /*09c0*/  FMUL R12, R2.reuse, R21 ;  /* 0x00000015020c7220 */ /* 0x041fe20000400000 */
[----:B------:R-:W-:Y:S01]  /*09d0*/  SEL R17, R17, RZ, !P0 ;  /* 0x000000ff11117207 */ /* 0x000fe20004000000 */
[----:B------:R-:W-:Y:S01]  /*09e0*/  FMUL R13, R2, R13 ;  /* 0x0000000d020d7220 */ /* 0x000fe20000400000 */
[----:B------:R-:W-:Y:S01]  /*09f0*/  SEL R18, R18, RZ, !P0 ;  /* 0x000000ff12127207 */ /* 0x000fe20004000000 */
[----:B------:R-:W-:Y:S01]  /*0a00*/  FADD R21, R16, 1 ;  /* 0x3f80000010157421 */ /* 0x000fe20000000000 */
[----:B------:R-:W-:Y:S01]  /*0a10*/  SEL R15, R15, RZ, P2 ;  /* 0x000000ff0f0f7207 */ /* 0x000fe20001000000 */
[----:B------:R-:W-:Y:S01]  /*0a20*/  FADD R16, R17, 1 ;  /* 0x3f80000011107421 */ /* 0x000fe20000000000 */
[----:B------:R-:W-:Y:S01]  /*0a30*/  SEL R19, R19, RZ, !P0 ;  /* 0x000000ff13137207 */ /* 0x000fe20004000000 */
[----:B------:R-:W-:Y:S01]  /*0a40*/  FADD R17, R18, 1 ;  /* 0x3f80000012117421 */ /* 0x000fe20000000000 */
[----:B------:R-:W-:Y:S01]  /*0a50*/  SEL R25, R14, RZ, P2 ;  /* 0x000000ff0e197207 */ /* 0x000fe20001000000 */
[----:B------:R-:W-:Y:S01]  /*0a60*/  FMUL R15, R2, R15 ;  /* 0x0000000f020f7220 */ /* 0x000fe20000400000 */
[----:B------:R-:W-:Y:S01]  /*0a70*/  FMUL R13, R13, R16 ;  /* 0x000000100d0d7220 */ /* 0x000fe20000400000 */
[----:B------:R-:W-:Y:S01]  /*0a80*/  FADD R18, R19, 1 ;  /* 0x3f80000013127421 */ /* 0x000fe20000000000 */
[----:B----4-:R-:W-:Y:S01]  /*0a90*/  SEL R4, R4, RZ, !P0 ;  /* 0x000000ff04047207 */ /* 0x010fe20004000000 */
[----:B------:R-:W-:Y:S01]  /*0aa0*/  FMUL R14, R2, R25 ;  /* 0x00000019020e7220 */ /* 0x000fe20000400000 */
[----:B------:R-:W-:Y:S01]  /*0ab0*/  SEL R16, R5, RZ, !P0 ;  /* 0x000000ff05107207 */ /* 0x000fe20004000000 */
[----:B------:R-:W-:Y:S01]  /*0ac0*/  FMUL R15, R15, R18 ;  /* 0x000000120f0f7220 */ /* 0x000fe20000400000 */
[----:B------:R-:W-:Y:S01]  /*0ad0*/  SEL R18, R7, RZ, !P0 ;  /* 0x000000ff07127207 */ /* 0x000fe20004000000 */
[----:B------:R-:W-:Y:S01]  /*0ae0*/  FMUL R14, R14, R17 ;  /* 0x000000110e0e7220 */ /* 0x000fe20000400000 */
[----:B-----5:R-:W-:Y:S01]  /*0af0*/  SEL R5, R8, RZ, P2 ;  /* 0x000000ff08057207 */ /* 0x020fe20001000000 */
[----:B------:R-:W-:Y:S01]  /*0b00*/  FADD R8, R16, 1 ;  /* 0x3f80000010087421 */ /* 0x000fe20000000000 */
[----:B------:R-:W-:Y:S01]  /*0b10*/  SEL R6, R6, RZ, !P0 ;  /* 0x000000ff06067207 */ /* 0x000fe20004000000 */
[----:B------:R-:W-:Y:S01]  /*0b20*/  FMUL R12, R12, R21 ;  /* 0x000000150c0c7220 */ /* 0x000fe20000400000 */
[----:B------:R-:W-:Y:S01]  /*0b30*/  SEL R7, R9, RZ, P2 ;  /* 0x000000ff09077207 */ /* 0x000fe20001000000 */
[----:B------:R-:W-:Y:S01]  /*0b40*/  FADD R9, R4, 1 ;  /* 0x3f80000004097421 */ /* 0x000fe20000000000 */
[----:B------:R-:W-:Y:S01]  /*0b50*/  SEL R17, R10, RZ, P2 ;  /* 0x000000ff0a117207 */ /* 0x000fe20001000000 */
[----:B------:R-:W-:Y:S01]  /*0b60*/  FMUL R4, R2, R5 ;  /* 0x0000000502047220 */ /* 0x000fe20000400000 */
[----:B------:R-:W-:Y:S01]  /*0b70*/  SEL R19, R11, RZ, P2 ;  /* 0x000000ff0b137207 */ /* 0x000fe20001000000 */
[----:B------:R-:W-:Y:S01]  /*0b80*/  FADD R11, R6, 1 ;  /* 0x3f800000060b7421 */ /* 0x000fe20000000000 */
[----:B------:R-:W-:Y:S01]  /*0b90*/  FMUL R5, R2, R7 ;  /* 0x0000000702057220 */ /* 0x000fe20000400000 */
[----:B------:R-:W-:Y:S01]  /*0ba0*/  FADD R10, R18, 1 ;  /* 0x3f800000120a7421 */ /* 0x000fe20000000000 */
[C---:B------:R-:W-:Y:S01]  /*0bb0*/  FMUL R6, R2.reuse, R17 ;  /* 0x0000001102067220 */ /* 0x040fe20000400000 */
[----:B------:R-:W-:Y:S01]  /*0bc0*/  FMUL R7, R2, R19 ;  /* 0x0000001302077220 */ /* 0x000fe20000400000 */
[----:B------:R-:W-:Y:S01]  /*0bd0*/  PLOP3.LUT P0, PT, PT, PT, UP0, 0x80, 0x0 ;  /* 0x000000000000781c */ /* 0x000fe20003f0f008 */
[----:B------:R-:W-:Y:S01]  /*0be0*/  FMUL R4, R4, R9 ;  /* 0x0000000904047220 */ /* 0x000fe20000400000 */
[----:B------:R-:W-:Y:S01]  /*0bf0*/  FMUL R5, R5, R8 ;  /* 0x0000000805057220 */ /* 0x000fe20000400000 */
[----:B------:R-:W-:Y:S01]  /*0c00*/  FMUL R11, R6, R11 ;  /* 0x0000000b060b7220 */ /* 0x000fe20000400000 */
[----:B------:R-:W-:Y:S01]  /*0c10*/  FMUL R10, R7, R10 ;  /* 0x0000000a070a7220 */ /* 0x000fe20000400000 */
[----:B------:R-:W-:Y:S01]  /*0c20*/  MOV R21, 0x2 ;  /* 0x0000000200157802 */ /* 0x000fe20000000f00 */
[----:B------:R-:W-:Y:S01]  /*0c30*/  UPLOP3.LUT UP0, UPT, UPT, UPT, UPT, 0x40, 0x0 ;  /* 0x000000000000789c */ /* 0x000fe20003f0e870 */
[----:B------:R-:W-:-:S02]  /*0c40*/  F2FP.BF16.F32.PACK_AB R4, R5, R4 ;  /* 0x000000040504723e */ /* 0x000fc400000010ff */
[----:B------:R-:W-:Y:S01]  /*0c50*/  F2FP.BF16.F32.PACK_AB R6, R13, R12 ;  /* 0x0000000c0d06723e */ /* 0x000fe200000010ff */
[----:B------:R-:W-:Y:S01]  /*0c60*/  IMAD.WIDE R20, R20, R21, c[0x0][0x170] ;  /* 0x00005c0014147625 */ /* 0x000fe200078e0215 */
[----:B------:R-:W-:Y:S02]  /*0c70*/  F2FP.BF16.F32.PACK_AB R7, R15, R14 ;  /* 0x0000000e0f07723e */ /* 0x000fe400000010ff */
[----:B------:R-:W-:Y:S02]  /*0c80*/  F2FP.BF16.F32.PACK_AB R5, R10, R11 ;  /* 0x0000000b0a05723e */ /* 0x000fe400000010ff */
[----:B------:R-:W-:-:S03]  /*0c90*/  MOV R8, 0x800 ;  /* 0x0000080000087802 */ /* 0x000fc60000000f00 */
[----:B------:R0:W-:Y:S01]  /*0ca0*/  @P2 STG.E.128 [R20.64], R4 ;  /* 0x0000000414002986 */ /* 0x0001e2000c101d04 */
[----:B------:R-:W-:Y:S05]  /*0cb0*/  @P0 BRA `(.L_x_0) ;  /* 0xfffffb3000000947 */ /* 0x000fea000383ffff */
[----:B------:R-:W-:Y:S05]  /*0cc0*/  EXIT ;  /* 0x000000000000794d */ /* 0x000fea0003800000 */
.L_x_1:
[----:B------:R-:W-:-:S00]  /*0cd0*/  BRA `(.L_x_1) ;  /* 0xfffffff000007947 */ /* 0x000fc0000383ffff */
[----:B------:R-:W-:-:S00]  /*0ce0*/  NOP ;  /* 0x0000000000007918 */ /* 0x000fc00000000000 */
        /* <DEDUP_REMOVED lines=9> */
.L_x_2:


//--------------------- .nv.global.init           --------------------------
	.section	.nv.global.init,"aw",@progbits
.nv.global.init:
	.type		_$_str,@object
	.size		_$_str,(.L_0 - _$_str)
_$_str:
        /*0000*/ 	.byte	0x5f, 0x5f, 0x43, 0x55, 0x44, 0x41, 0x5f, 0x46, 0x54, 0x5a, 0x00
.L_0:


//--------------------- .nv.shared.triton__0d1d2d3de4de --------------------------
	.section	.nv.shared.triton__0d1d2d3de4de,"aw",@nobits
	.align	16
